	.headerflags	@"EF_CUDA_TEXMODE_UNIFIED EF_CUDA_64BIT_ADDRESS EF_CUDA_ACCELERATORS EF_CUDA_SM90 EF_CUDA_VIRTUAL_SM(EF_CUDA_SM90)"
	.elftype	@"ET_EXEC"


//--------------------- .nv.info                  --------------------------
	.section	.nv.info,"",@"SHT_CUDA_INFO"
	.align	4


	//----- nvinfo : EIATTR_REGCOUNT
	.align		4
        /*0000*/ 	.byte	0x04, 0x2f
        /*0002*/ 	.short	(.L_3 - .L_2)
	.align		4
.L_2:
        /*0004*/ 	.word	index@(triton_poi_fused__native_batch_norm_legit_no_training_add_relu_22)
        /*0008*/ 	.word	0x00000014


	//----- nvinfo : EIATTR_MIN_STACK_SIZE
	.align		4
.L_3:
        /*000c*/ 	.byte	0x04, 0x12
        /*000e*/ 	.short	(.L_5 - .L_4)
	.align		4
.L_4:
        /*0010*/ 	.word	index@(triton_poi_fused__native_batch_norm_legit_no_training_add_relu_22)
        /*0014*/ 	.word	0x00000000


	//----- nvinfo : EIATTR_FRAME_SIZE
	.align		4
.L_5:
        /*0018*/ 	.byte	0x04, 0x11
        /*001a*/ 	.short	(.L_7 - .L_6)
	.align		4
.L_6:
        /*001c*/ 	.word	index@(triton_poi_fused__native_batch_norm_legit_no_training_add_relu_22)
        /*0020*/ 	.word	0x00000000


	//----- nvinfo : EIATTR_MIN_STACK_SIZE
	.align		4
.L_7:
        /*0024*/ 	.byte	0x04, 0x12
        /*0026*/ 	.short	(.L_9 - .L_8)
	.align		4
.L_8:
        /*0028*/ 	.word	index@(triton_poi_fused__native_batch_norm_legit_no_training_add_relu_22)
        /*002c*/ 	.word	0x00000000
.L_9:


//--------------------- .nv.info.triton_poi_fused__native_batch_norm_legit_no_training_add_relu_22 --------------------------
	.section	.nv.info.triton_poi_fused__native_batch_norm_legit_no_training_add_relu_22,"",@"SHT_CUDA_INFO"
	.sectionflags	@""
	.align	4


	//----- nvinfo : EIATTR_CUDA_API_VERSION
	.align		4
        /*0000*/ 	.byte	0x04, 0x37
        /*0002*/ 	.short	(.L_11 - .L_10)
.L_10:
        /*0004*/ 	.word	0x0000007c


	//----- nvinfo : EIATTR_KPARAM_INFO
	.align		4
.L_11:
        /*0008*/ 	.byte	0x04, 0x17
        /*000a*/ 	.short	(.L_13 - .L_12)
.L_12:
        /*000c*/ 	.word	0x00000000
        /*0010*/ 	.short	0x0007
        /*0012*/ 	.short	0x0038
        /*0014*/ 	.byte	0x00, 0xf0, 0x11, 0x00


	//----- nvinfo : EIATTR_KPARAM_INFO
	.align		4
.L_13:
        /*0018*/ 	.byte	0x04, 0x17
        /*001a*/ 	.short	(.L_15 - .L_14)
.L_14:
        /*001c*/ 	.word	0x00000000
        /*0020*/ 	.short	0x0006
        /*0022*/ 	.short	0x0030
        /*0024*/ 	.byte	0x00, 0xf4, 0x21, 0x00


	//----- nvinfo : EIATTR_KPARAM_INFO
	.align		4
.L_15:
        /*0028*/ 	.byte	0x04, 0x17
        /*002a*/ 	.short	(.L_17 - .L_16)
.L_16:
        /*002c*/ 	.word	0x00000000
        /*0030*/ 	.short	0x0005
        /*0032*/ 	.short	0x0028
        /*0034*/ 	.byte	0x00, 0xf4, 0x21, 0x00


	//----- nvinfo : EIATTR_KPARAM_INFO
	.align		4
.L_17:
        /*0038*/ 	.byte	0x04, 0x17
        /*003a*/ 	.short	(.L_19 - .L_18)
.L_18:
        /*003c*/ 	.word	0x00000000
        /*0040*/ 	.short	0x0004
        /*0042*/ 	.short	0x0020
        /*0044*/ 	.byte	0x00, 0xf4, 0x21, 0x00


	//----- nvinfo : EIATTR_KPARAM_INFO
	.align		4
.L_19:
        /*0048*/ 	.byte	0x04, 0x17
        /*004a*/ 	.short	(.L_21 - .L_20)
.L_20:
        /*004c*/ 	.word	0x00000000
        /*0050*/ 	.short	0x0003
        /*0052*/ 	.short	0x0018
        /*0054*/ 	.byte	0x00, 0xf4, 0x21, 0x00


	//----- nvinfo : EIATTR_KPARAM_INFO
	.align		4
.L_21:
        /*0058*/ 	.byte	0x04, 0x17
        /*005a*/ 	.short	(.L_23 - .L_22)
.L_22:
        /*005c*/ 	.word	0x00000000
        /*0060*/ 	.short	0x0002
        /*0062*/ 	.short	0x0010
        /*0064*/ 	.byte	0x00, 0xf4, 0x21, 0x00


	//----- nvinfo : EIATTR_KPARAM_INFO
	.align		4
.L_23:
        /*0068*/ 	.byte	0x04, 0x17
        /*006a*/ 	.short	(.L_25 - .L_24)
.L_24:
        /*006c*/ 	.word	0x00000000
        /*0070*/ 	.short	0x0001
        /*0072*/ 	.short	0x0008
        /*0074*/ 	.byte	0x00, 0xf4, 0x21, 0x00


	//----- nvinfo : EIATTR_KPARAM_INFO
	.align		4
.L_25:
        /*0078*/ 	.byte	0x04, 0x17
        /*007a*/ 	.short	(.L_27 - .L_26)
.L_26:
        /*007c*/ 	.word	0x00000000
        /*0080*/ 	.short	0x0000
        /*0082*/ 	.short	0x0000
        /*0084*/ 	.byte	0x00, 0xf4, 0x21, 0x00


	//----- nvinfo : EIATTR_SPARSE_MMA_MASK
	.align		4
.L_27:
        /*0088*/ 	.byte	0x03, 0x50
        /*008a*/ 	.short	0x0000


	//----- nvinfo : EIATTR_MAXREG_COUNT
	.align		4
        /*008c*/ 	.byte	0x03, 0x1b
        /*008e*/ 	.short	0x00ff


	//----- nvinfo : EIATTR_EXIT_INSTR_OFFSETS
	.align		4
        /*0090*/ 	.byte	0x04, 0x1c
        /*0092*/ 	.short	(.L_29 - .L_28)


	//   ....[0]....
.L_28:
        /*0094*/ 	.word	0x00000420


	//----- nvinfo : EIATTR_REQNTID
	.align		4
.L_29:
        /*0098*/ 	.byte	0x04, 0x10
        /*009a*/ 	.short	(.L_31 - .L_30)
.L_30:
        /*009c*/ 	.word	0x00000080
        /*00a0*/ 	.word	0x00000001
        /*00a4*/ 	.word	0x00000001


	//----- nvinfo : EIATTR_CBANK_PARAM_SIZE
	.align		4
.L_31:
        /*00a8*/ 	.byte	0x03, 0x19
        /*00aa*/ 	.short	0x003c


	//----- nvinfo : EIATTR_PARAM_CBANK
	.align		4
        /*00ac*/ 	.byte	0x04, 0x0a
        /*00ae*/ 	.short	(.L_33 - .L_32)
	.align		4
.L_32:
        /*00b0*/ 	.word	index@(.nv.constant0.triton_poi_fused__native_batch_norm_legit_no_training_add_relu_22)
        /*00b4*/ 	.short	0x0210
        /*00b6*/ 	.short	0x003c


	//----- nvinfo : EIATTR_SW_WAR
	.align		4
.L_33:
        /*00b8*/ 	.byte	0x04, 0x36
        /*00ba*/ 	.short	(.L_35 - .L_34)
.L_34:
        /*00bc*/ 	.word	0x00000008
.L_35:


//--------------------- .nv.callgraph             --------------------------
	.section	.nv.callgraph,"",@"SHT_CUDA_CALLGRAPH"
	.align	4
	.sectionentsize	8
	.align		4
        /*0000*/ 	.word	0x00000000
	.align		4
        /*0004*/ 	.word	0xffffffff
	.align		4
        /*0008*/ 	.word	0x00000000
	.align		4
        /*000c*/ 	.word	0xfffffffe
	.align		4
        /*0010*/ 	.word	0x00000000
	.align		4
        /*0014*/ 	.word	0xfffffffd
	.align		4
        /*0018*/ 	.word	0x00000000
	.align		4
        /*001c*/ 	.word	0xfffffffc


//--------------------- .nv.constant4             --------------------------
	.section	.nv.constant4,"a",@progbits
	.align	8
	.align		8
.nv.constant4:
        /*0000*/ 	.dword	_$_str
	.align		8
        /*0008*/ 	.dword	_$_str_$_2


//--------------------- .text.triton_poi_fused__native_batch_norm_legit_no_training_add_relu_22 --------------------------
	.section	.text.triton_poi_fused__native_batch_norm_legit_no_training_add_relu_22,"ax",@progbits
	.align	128
        .global         triton_poi_fused__native_batch_norm_legit_no_training_add_relu_22
        .type           triton_poi_fused__native_batch_norm_legit_no_training_add_relu_22,@function
        .size           triton_poi_fused__native_batch_norm_legit_no_training_add_relu_22,(.L_x_1 - triton_poi_fused__native_batch_norm_legit_no_training_add_relu_22)
        .other          triton_poi_fused__native_batch_norm_legit_no_training_add_relu_22,@"STO_CUDA_ENTRY STV_DEFAULT"
triton_poi_fused__native_batch_norm_legit_no_training_add_relu_22:
.text.triton_poi_fused__native_batch_norm_legit_no_training_add_relu_22:
[----:B------:R-:W-:Y:S01]  /*0000*/  LDC R1, c[0x0][0x28] ;  /* 0x00000a00ff017b82 */ /* 0x000fe20000000800 */
[----:B------:R-:W1:Y:S07]  /*0010*/  S2R R0, SR_TID.X ;  /* 0x0000000000007919 */ /* 0x000e6e0000002100 */
[----:B------:R-:W2:Y:S01]  /*0020*/  LDC.64 R2, c[0x0][0x220] ;  /* 0x00008800ff027b82 */ /* 0x000ea20000000a00 */
[----:B------:R-:W-:Y:S01]  /*0030*/  ULDC.64 UR4, c[0x0][0x208] ;  /* 0x0000820000047ab9 */ /* 0x000fe20000000a00 */
[----:B------:R-:W3:Y:S06]  /*0040*/  S2R R7, SR_CTAID.X ;  /* 0x0000000000077919 */ /* 0x000eec0000002500 */
[----:B------:R-:W4:Y:S08]  /*0050*/  LDC.64 R8, c[0x0][0x228] ;  /* 0x00008a00ff087b82 */ /* 0x000f300000000a00 */
[----:B------:R-:W5:Y:S08]  /*0060*/  LDC.64 R10, c[0x0][0x230] ;  /* 0x00008c00ff0a7b82 */ /* 0x000f700000000a00 */
[----:B------:R-:W4:Y:S01]  /*0070*/  LDC.64 R12, c[0x0][0x238] ;  /* 0x00008e00ff0c7b82 */ /* 0x000f220000000a00 */
[----:B-1----:R-:W-:-:S02]  /*0080*/  SHF.L.U32 R0, R0, 0x1, RZ ;  /* 0x0000000100007819 */ /* 0x002fc400000006ff */
[----:B---3--:R-:W-:Y:S02]  /*0090*/  SHF.R.S32.HI R5, RZ, 0x17, R7 ;  /* 0x00000017ff057819 */ /* 0x008fe40000011407 */
[----:B------:R-:W-:Y:S02]  /*00a0*/  LOP3.LUT R0, R0, 0xfe, RZ, 0xc0, !PT ;  /* 0x000000fe00007812 */ /* 0x000fe400078ec0ff */
[----:B------:R-:W-:Y:S02]  /*00b0*/  SGXT R5, R5, 0x1 ;  /* 0x000000010505781a */ /* 0x000fe40000000200 */
[----:B------:R-:W-:Y:S02]  /*00c0*/  LEA R0, R7, R0, 0x8 ;  /* 0x0000000007007211 */ /* 0x000fe400078e40ff */
[----:B------:R-:W1:Y:S02]  /*00d0*/  LDC.64 R6, c[0x0][0x218] ;  /* 0x00008600ff067b82 */ /* 0x000e640000000a00 */
[----:B------:R-:W-:-:S04]  /*00e0*/  LEA.HI R5, R5, R0, RZ, 0x8 ;  /* 0x0000000005057211 */ /* 0x000fc800078f40ff */
[----:B------:R-:W-:-:S04]  /*00f0*/  LOP3.LUT R5, R5, 0xffffff00, RZ, 0xc0, !PT ;  /* 0xffffff0005057812 */ /* 0x000fc800078ec0ff */
[----:B------:R-:W-:Y:S02]  /*0100*/  IADD3 R15, R0, -R5, RZ ;  /* 0x80000005000f7210 */ /* 0x000fe40007ffe0ff */
[----:B------:R-:W3:Y:S03]  /*0110*/  LDC.64 R4, c[0x0][0x210] ;  /* 0x00008400ff047b82 */ /* 0x000ee60000000a00 */
[----:B--2---:R-:W-:-:S06]  /*0120*/  IMAD.WIDE R2, R15, 0x4, R2 ;  /* 0x000000040f027825 */ /* 0x004fcc00078e0202 */
[----:B------:R-:W2:Y:S01]  /*0130*/  LDG.E.EL.64 R2, desc[UR4][R2.64] ;  /* 0x0000000402027981 */ /* 0x000ea2000c2e1b00 */
[----:B-1----:R-:W-:-:S04]  /*0140*/  IMAD.WIDE R6, R15, 0x4, R6 ;  /* 0x000000040f067825 */ /* 0x002fc800078e0206 */
[C---:B----4-:R-:W-:Y:S02]  /*0150*/  IMAD.WIDE R8, R15.reuse, 0x4, R8 ;  /* 0x000000040f087825 */ /* 0x050fe400078e0208 */
[----:B------:R-:W4:Y:S02]  /*0160*/  LDG.E.EL.64 R6, desc[UR4][R6.64] ;  /* 0x0000000406067981 */ /* 0x000f24000c2e1b00 */
[----:B-----5:R-:W-:Y:S02]  /*0170*/  IMAD.WIDE R10, R15, 0x4, R10 ;  /* 0x000000040f0a7825 */ /* 0x020fe400078e020a */
[----:B------:R-:W5:Y:S02]  /*0180*/  LDG.E.EL.64 R8, desc[UR4][R8.64] ;  /* 0x0000000408087981 */ /* 0x000f64000c2e1b00 */
[C---:B---3--:R-:W-:Y:S02]  /*0190*/  IMAD.WIDE R4, R0.reuse, 0x4, R4 ;  /* 0x0000000400047825 */ /* 0x048fe400078e0204 */
[----:B------:R-:W5:Y:S04]  /*01a0*/  LDG.E.EL.64 R10, desc[UR4][R10.64] ;  /* 0x000000040a0a7981 */ /* 0x000f68000c2e1b00 */
[----:B------:R-:W4:Y:S01]  /*01b0*/  LDG.E.64 R4, desc[UR4][R4.64] ;  /* 0x0000000404047981 */ /* 0x000f22000c1e1b00 */
[----:B0-----:R-:W-:-:S06]  /*01c0*/  IMAD.WIDE R12, R0, 0x4, R12 ;  /* 0x00000004000c7825 */ /* 0x001fcc00078e020c */
[----:B------:R-:W3:Y:S01]  /*01d0*/  LDG.E.64 R12, desc[UR4][R12.64] ;  /* 0x000000040c0c7981 */ /* 0x000ee2000c1e1b00 */
[----:B------:R-:W-:Y:S01]  /*01e0*/  HFMA2.MMA R16, -RZ, RZ, 1.625, 0 ;  /* 0x3e800000ff107435 */ /* 0x000fe200000001ff */
[----:B--2---:R-:W-:Y:S01]  /*01f0*/  FADD R2, R2, 9.9999997473787516356e-06 ;  /* 0x3727c5ac02027421 */ /* 0x004fe20000000000 */
[----:B------:R-:W-:-:S03]  /*0200*/  FADD R3, R3, 9.9999997473787516356e-06 ;  /* 0x3727c5ac03037421 */ /* 0x000fc60000000000 */
[----:B------:R-:W0:Y:S08]  /*0210*/  MUFU.SQRT R14, R2 ;  /* 0x00000002000e7308 */ /* 0x000e300000002000 */
[----:B------:R1:W2:Y:S01]  /*0220*/  MUFU.SQRT R15, R3 ;  /* 0x00000003000f7308 */ /* 0x0002a20000002000 */
[C---:B0-----:R-:W-:Y:S02]  /*0230*/  FSETP.GT.AND P0, PT, R14.reuse, 8.50705917302346158658e+37, PT ;  /* 0x7e8000000e00780b */ /* 0x041fe40003f04000 */
[----:B------:R-:W-:Y:S01]  /*0240*/  FSETP.GEU.AND P2, PT, R14, 1.175494350822287508e-38, PT ;  /* 0x008000000e00780b */ /* 0x000fe20003f4e000 */
[----:B-1----:R-:W0:Y:S01]  /*0250*/  LDC.64 R2, c[0x0][0x240] ;  /* 0x00009000ff027b82 */ /* 0x002e220000000a00 */
[----:B--2---:R-:W-:-:S02]  /*0260*/  FSETP.GT.AND P1, PT, R15, 8.50705917302346158658e+37, PT ;  /* 0x7e8000000f00780b */ /* 0x004fc40003f24000 */
[----:B------:R-:W-:-:S07]  /*0270*/  FSETP.GEU.AND P3, PT, R15, 1.175494350822287508e-38, PT ;  /* 0x008000000f00780b */ /* 0x000fce0003f6e000 */
[----:B------:R-:W-:-:S04]  /*0280*/  @P0 FMUL R14, R14, 0.25 ;  /* 0x3e8000000e0e0820 */ /* 0x000fc80000400000 */
[----:B------:R-:W-:Y:S01]  /*0290*/  @!P2 FMUL R14, R14, 16777216 ;  /* 0x4b8000000e0ea820 */ /* 0x000fe20000400000 */
[----:B------:R-:W-:-:S04]  /*02a0*/  @P1 FMUL R15, R15, 0.25 ;  /* 0x3e8000000f0f1820 */ /* 0x000fc80000400000 */
[----:B------:R-:W-:Y:S01]  /*02b0*/  @!P3 FMUL R15, R15, 16777216 ;  /* 0x4b8000000f0fb820 */ /* 0x000fe20000400000 */
[----:B------:R-:W1:Y:S01]  /*02c0*/  MUFU.RCP R14, R14 ;  /* 0x0000000e000e7308 */ /* 0x000e620000001000 */
[----:B------:R-:W-:-:S07]  /*02d0*/  FSEL R17, R16, 1, P0 ;  /* 0x3f80000010117808 */ /* 0x000fce0000000000 */
[----:B------:R-:W2:Y:S01]  /*02e0*/  MUFU.RCP R15, R15 ;  /* 0x0000000f000f7308 */ /* 0x000ea20000001000 */
[----:B------:R-:W-:Y:S01]  /*02f0*/  FSEL R16, R16, 1, P1 ;  /* 0x3f80000010107808 */ /* 0x000fe20000800000 */
[----:B------:R-:W-:Y:S01]  /*0300*/  @!P2 FMUL R17, R17, 16777216 ;  /* 0x4b8000001111a820 */ /* 0x000fe20000400000 */
[----:B----4-:R-:W-:-:S03]  /*0310*/  FADD R4, R4, -R6 ;  /* 0x8000000604047221 */ /* 0x010fc60000000000 */
[----:B------:R-:W-:Y:S01]  /*0320*/  @!P3 FMUL R16, R16, 16777216 ;  /* 0x4b8000001010b820 */ /* 0x000fe20000400000 */
[----:B-1----:R-:W-:Y:S01]  /*0330*/  FMUL R17, R14, R17 ;  /* 0x000000110e117220 */ /* 0x002fe20000400000 */
[----:B------:R-:W-:-:S03]  /*0340*/  FADD R5, R5, -R7 ;  /* 0x8000000705057221 */ /* 0x000fc60000000000 */
[----:B------:R-:W-:Y:S01]  /*0350*/  FMUL R17, R4, R17 ;  /* 0x0000001104117220 */ /* 0x000fe20000400000 */
[----:B--2---:R-:W-:-:S03]  /*0360*/  FMUL R16, R15, R16 ;  /* 0x000000100f107220 */ /* 0x004fc60000400000 */
[----:B-----5:R-:W-:Y:S01]  /*0370*/  FFMA R17, R8, R17, R10 ;  /* 0x0000001108117223 */ /* 0x020fe2000000000a */
[----:B------:R-:W-:-:S04]  /*0380*/  FMUL R16, R5, R16 ;  /* 0x0000001005107220 */ /* 0x000fc80000400000 */
[----:B------:R-:W-:Y:S01]  /*0390*/  FFMA R16, R9, R16, R11 ;  /* 0x0000001009107223 */ /* 0x000fe2000000000b */
[----:B---3--:R-:W-:Y:S01]  /*03a0*/  FSETP.GEU.AND P0, PT, R17, -R12, PT ;  /* 0x8000000c1100720b */ /* 0x008fe20003f0e000 */
[----:B------:R-:W-:Y:S02]  /*03b0*/  FADD R12, R12, R17 ;  /* 0x000000110c0c7221 */ /* 0x000fe40000000000 */
[----:B------:R-:W-:Y:S01]  /*03c0*/  FADD R4, R13, R16 ;  /* 0x000000100d047221 */ /* 0x000fe20000000000 */
[----:B------:R-:W-:Y:S01]  /*03d0*/  FSETP.GEU.AND P1, PT, R16, -R13, PT ;  /* 0x8000000d1000720b */ /* 0x000fe20003f2e000 */
[----:B0-----:R-:W-:Y:S01]  /*03e0*/  IMAD.WIDE R2, R0, 0x4, R2 ;  /* 0x0000000400027825 */ /* 0x001fe200078e0202 */
[----:B------:R-:W-:Y:S02]  /*03f0*/  FSEL R12, R12, RZ, P0 ;  /* 0x000000ff0c0c7208 */ /* 0x000fe40000000000 */
[----:B------:R-:W-:-:S05]  /*0400*/  FSEL R13, R4, RZ, P1 ;  /* 0x000000ff040d7208 */ /* 0x000fca0000800000 */
[----:B------:R-:W-:Y:S01]  /*0410*/  STG.E.64 desc[UR4][R2.64], R12 ;  /* 0x0000000c02007986 */ /* 0x000fe2000c101b04 */
[----:B------:R-:W-:Y:S05]  /*0420*/  EXIT ;  /* 0x000000000000794d */ /* 0x000fea0003800000 */
.L_x_0:
[----:B------:R-:W-:-:S00]  /*0430*/  BRA `(.L_x_0) ;  /* 0xfffffffc00fc7947 */ /* 0x000fc0000383ffff */
[----:B------:R-:W-:-:S00]  /*0440*/  NOP ;  /* 0x0000000000007918 */ /* 0x000fc00000000000 */
        /* <DEDUP_REMOVED lines=11> */
.L_x_1:


//--------------------- .nv.global.init           --------------------------
	.section	.nv.global.init,"aw",@progbits
.nv.global.init:
	.type		_$_str,@object
	.size		_$_str,(_$_str_$_2 - _$_str)
_$_str:
        /*0000*/ 	.byte	0x5f, 0x5f, 0x43, 0x55, 0x44, 0x41, 0x5f, 0x46, 0x54, 0x5a, 0x00
	.type		_$_str_$_2,@object
	.size		_$_str_$_2,(.L_1 - _$_str_$_2)
_$_str_$_2:
        /*000b*/ 	.byte	0x5f, 0x5f, 0x43, 0x55, 0x44, 0x41, 0x5f, 0x50, 0x52, 0x45, 0x43, 0x5f, 0x53, 0x51, 0x52, 0x54
        /*001b*/ 	.byte	0x00
.L_1:


//--------------------- .nv.constant0.triton_poi_fused__native_batch_norm_legit_no_training_add_relu_22 --------------------------
	.section	.nv.constant0.triton_poi_fused__native_batch_norm_legit_no_training_add_relu_22,"a",@progbits
	.sectionflags	@""
	.align	4
.nv.constant0.triton_poi_fused__native_batch_norm_legit_no_training_add_relu_22:
	.zero		588
